//
// Generated by NVIDIA NVVM Compiler
//
// Compiler Build ID: CL-36424714
// Cuda compilation tools, release 13.0, V13.0.88
// Based on NVVM 20.0.0
//

.version 9.0
.target sm_100
.address_size 64

	// .globl	_Z14_auto_kernel_0PA2_i

.visible .entry _Z14_auto_kernel_0PA2_i(
	.param .u64 .ptr .align 1 _Z14_auto_kernel_0PA2_i_param_0
)
{
	.reg .pred 	%p<7>;
	.reg .b32 	%r<14>;
	.reg .b64 	%rd<7>;

	ld.param.u64 	%rd1, [_Z14_auto_kernel_0PA2_i_param_0];
	mov.u32 	%r3, %ctaid.x;
	mov.u32 	%r4, %ntid.x;
	mov.u32 	%r5, %tid.x;
	mad.lo.s32 	%r1, %r3, %r4, %r5;
	mov.u32 	%r6, %ctaid.y;
	mov.u32 	%r7, %ntid.y;
	mov.u32 	%r8, %tid.y;
	mad.lo.s32 	%r9, %r6, %r7, %r8;
	setp.eq.s32 	%p1, %r1, 0;
	setp.eq.s32 	%p2, %r9, 0;
	or.pred  	%p3, %p1, %p2;
	@%p3 bra 	$L__BB0_3;
	setp.gt.s32 	%p4, %r1, 100;
	setp.gt.u32 	%p5, %r9, 2;
	or.pred  	%p6, %p4, %p5;
	@%p6 bra 	$L__BB0_3;
	shl.b32 	%r10, %r1, 1;
	cvta.to.global.u64 	%rd2, %rd1;
	mul.wide.s32 	%rd3, %r10, 8;
	add.s64 	%rd4, %rd2, %rd3;
	shl.b32 	%r11, %r9, 1;
	add.s32 	%r12, %r11, -1;
	mul.wide.u32 	%rd5, %r12, 4;
	add.s64 	%rd6, %rd4, %rd5;
	ld.global.u32 	%r13, [%rd6+-8];
	st.global.u32 	[%rd6+-20], %r13;
$L__BB0_3:
	ret;

}


// ===== COMPILED SASS (sm_100) =====

	.target	sm_100

	.elftype	@"ET_EXEC"


//--------------------- .note.nv.tkinfo           --------------------------
	.section	.note.nv.tkinfo,"",@"SHT_NOTE"
	.sectionflags	@"SHF_NOTE_NV_TKINFO"
	.tkinfo
        /*0018*/ 	.word	0x00000002
        /*0030*/ 	.string	""
        /*0030*/ 	.string	"ptxas"
        /*0030*/ 	.string	"Cuda compilation tools, release 13.0, V13.0.88"
        /*0030*/ 	.string	"Build cuda_13.0.r13.0/compiler.36424714_0"
        /*0030*/ 	.string	"-arch sm_100 -m 64 "



//--------------------- .note.nv.cuinfo           --------------------------
	.section	.note.nv.cuinfo,"",@"SHT_NOTE"
	.sectionflags	@"SHF_NOTE_NV_CUINFO"
        /*0018*/ 	.short	0x0002
        /*001a*/ 	.short	0x0064
        /*001c*/ 	.short	0x0082
	.zero		2


//--------------------- .nv.info                  --------------------------
	.section	.nv.info,"",@"SHT_CUDA_INFO"
	.align	4


	//----- nvinfo : EIATTR_REGCOUNT
	.align		4
        /*0000*/ 	.byte	0x04, 0x2f
        /*0002*/ 	.short	(.L_1 - .L_0)
	.align		4
.L_0:
        /*0004*/ 	.word	index@(_Z14_auto_kernel_0PA2_i)
        /*0008*/ 	.word	0x00000008


	//----- nvinfo : EIATTR_FRAME_SIZE
	.align		4
.L_1:
        /*000c*/ 	.byte	0x04, 0x11
        /*000e*/ 	.short	(.L_3 - .L_2)
	.align		4
.L_2:
        /*0010*/ 	.word	index@(_Z14_auto_kernel_0PA2_i)
        /*0014*/ 	.word	0x00000000


	//----- nvinfo : EIATTR_MIN_STACK_SIZE
	.align		4
.L_3:
        /*0018*/ 	.byte	0x04, 0x12
        /*001a*/ 	.short	(.L_5 - .L_4)
	.align		4
.L_4:
        /*001c*/ 	.word	index@(_Z14_auto_kernel_0PA2_i)
        /*0020*/ 	.word	0x00000000
.L_5:


//--------------------- .nv.compat                --------------------------
	.section	.nv.compat,"",@"SHT_CUDA_COMPAT_INFO"
	.align	4
        /*0000*/ 	.byte	0x02, 0x09, 0x00, 0x00, 0x02, 0x02, 0x01, 0x00, 0x02, 0x05, 0x05, 0x00, 0x03, 0x07, 0x01, 0x01
        /*0010*/ 	.byte	0x02, 0x03, 0x00, 0x00, 0x02, 0x06, 0x01, 0x00, 0x04, 0x0b, 0x08, 0x00, 0x09, 0x00, 0x00, 0x00
        /*0020*/ 	.byte	0x00, 0x00, 0x00, 0x00


//--------------------- .nv.info._Z14_auto_kernel_0PA2_i --------------------------
	.section	.nv.info._Z14_auto_kernel_0PA2_i,"",@"SHT_CUDA_INFO"
	.sectionflags	@""
	.align	4


	//----- nvinfo : EIATTR_CUDA_API_VERSION
	.align		4
        /*0000*/ 	.byte	0x04, 0x37
        /*0002*/ 	.short	(.L_7 - .L_6)
.L_6:
        /*0004*/ 	.word	0x00000082


	//----- nvinfo : EIATTR_KPARAM_INFO
	.align		4
.L_7:
        /*0008*/ 	.byte	0x04, 0x17
        /*000a*/ 	.short	(.L_9 - .L_8)
.L_8:
        /*000c*/ 	.word	0x00000000
        /*0010*/ 	.short	0x0000
        /*0012*/ 	.short	0x0000
        /*0014*/ 	.byte	0x00, 0xf5, 0x21, 0x00


	//----- nvinfo : EIATTR_SPARSE_MMA_MASK
	.align		4
.L_9:
        /*0018*/ 	.byte	0x03, 0x50
        /*001a*/ 	.short	0x0000


	//----- nvinfo : EIATTR_MAXREG_COUNT
	.align		4
        /*001c*/ 	.byte	0x03, 0x1b
        /*001e*/ 	.short	0x00ff


	//----- nvinfo : EIATTR_MERCURY_ISA_VERSION
	.align		4
        /*0020*/ 	.byte	0x03, 0x5f
        /*0022*/ 	.short	0x0101


	//----- nvinfo : EIATTR_VRC_CTA_INIT_COUNT
	.align		4
        /*0024*/ 	.byte	0x02, 0x4a
	.zero		1
	.zero		1


	//----- nvinfo : EIATTR_EXIT_INSTR_OFFSETS
	.align		4
        /*0028*/ 	.byte	0x04, 0x1c
        /*002a*/ 	.short	(.L_11 - .L_10)


	//   ....[0]....
.L_10:
        /*002c*/ 	.word	0x000000b0


	//   ....[1]....
        /*0030*/ 	.word	0x000000e0


	//   ....[2]....
        /*0034*/ 	.word	0x00000170


	//----- nvinfo : EIATTR_CBANK_PARAM_SIZE
	.align		4
.L_11:
        /*0038*/ 	.byte	0x03, 0x19
        /*003a*/ 	.short	0x0008


	//----- nvinfo : EIATTR_PARAM_CBANK
	.align		4
        /*003c*/ 	.byte	0x04, 0x0a
        /*003e*/ 	.short	(.L_13 - .L_12)
	.align		4
.L_12:
        /*0040*/ 	.word	index@(.nv.constant0._Z14_auto_kernel_0PA2_i)
        /*0044*/ 	.short	0x0380
        /*0046*/ 	.short	0x0008


	//----- nvinfo : EIATTR_SW_WAR
	.align		4
.L_13:
        /*0048*/ 	.byte	0x04, 0x36
        /*004a*/ 	.short	(.L_15 - .L_14)
.L_14:
        /*004c*/ 	.word	0x00000008
.L_15:


//--------------------- .nv.callgraph             --------------------------
	.section	.nv.callgraph,"",@"SHT_CUDA_CALLGRAPH"
	.align	4
	.sectionentsize	8
	.align		4
        /*0000*/ 	.word	0x00000000
	.align		4
        /*0004*/ 	.word	0xffffffff
	.align		4
        /*0008*/ 	.word	0x00000000
	.align		4
        /*000c*/ 	.word	0xfffffffe
	.align		4
        /*0010*/ 	.word	0x00000000
	.align		4
        /*0014*/ 	.word	0xfffffffd
	.align		4
        /*0018*/ 	.word	0x00000000
	.align		4
        /*001c*/ 	.word	0xfffffffc


//--------------------- .text._Z14_auto_kernel_0PA2_i --------------------------
	.section	.text._Z14_auto_kernel_0PA2_i,"ax",@progbits
	.align	128
        .global         _Z14_auto_kernel_0PA2_i
        .type           _Z14_auto_kernel_0PA2_i,@function
        .size           _Z14_auto_kernel_0PA2_i,(.L_x_1 - _Z14_auto_kernel_0PA2_i)
        .other          _Z14_auto_kernel_0PA2_i,@"STO_CUDA_ENTRY STV_DEFAULT"
_Z14_auto_kernel_0PA2_i:
.text._Z14_auto_kernel_0PA2_i:
[----:B------:R-:W-:Y:S01]  /*0000*/  LDC R1, c[0x0][0x37c] ;  /* 0x0000df00ff017b82 */ /* 0x000fe20000000800 */
[----:B------:R-:W0:Y:S07]  /*0010*/  S2R R5, SR_TID.Y ;  /* 0x0000000000057919 */ /* 0x000e2e0000002200 */
[----:B------:R-:W1:Y:S01]  /*0020*/  LDC R0, c[0x0][0x360] ;  /* 0x0000d800ff007b82 */ /* 0x000e620000000800 */
[----:B------:R-:W1:Y:S07]  /*0030*/  S2R R3, SR_TID.X ;  /* 0x0000000000037919 */ /* 0x000e6e0000002100 */
[----:B------:R-:W0:Y:S08]  /*0040*/  S2UR UR5, SR_CTAID.Y ;  /* 0x00000000000579c3 */ /* 0x000e300000002600 */
[----:B------:R-:W0:Y:S08]  /*0050*/  LDC R4, c[0x0][0x364] ;  /* 0x0000d900ff047b82 */ /* 0x000e300000000800 */
[----:B------:R-:W1:Y:S01]  /*0060*/  S2UR UR4, SR_CTAID.X ;  /* 0x00000000000479c3 */ /* 0x000e620000002500 */
[----:B0-----:R-:W-:-:S05]  /*0070*/  IMAD R4, R4, UR5, R5 ;  /* 0x0000000504047c24 */ /* 0x001fca000f8e0205 */
[----:B------:R-:W-:Y:S01]  /*0080*/  ISETP.NE.AND P0, PT, R4, RZ, PT ;  /* 0x000000ff0400720c */ /* 0x000fe20003f05270 */
[----:B-1----:R-:W-:-:S05]  /*0090*/  IMAD R0, R0, UR4, R3 ;  /* 0x0000000400007c24 */ /* 0x002fca000f8e0203 */
[----:B------:R-:W-:-:S13]  /*00a0*/  ISETP.EQ.OR P0, PT, R0, RZ, !P0 ;  /* 0x000000ff0000720c */ /* 0x000fda0004702670 */
[----:B------:R-:W-:Y:S05]  /*00b0*/  @P0 EXIT ;  /* 0x000000000000094d */ /* 0x000fea0003800000 */
[----:B------:R-:W-:-:S04]  /*00c0*/  ISETP.GT.U32.AND P0, PT, R4, 0x2, PT ;  /* 0x000000020400780c */ /* 0x000fc80003f04070 */
[----:B------:R-:W-:-:S13]  /*00d0*/  ISETP.GT.OR P0, PT, R0, 0x64, P0 ;  /* 0x000000640000780c */ /* 0x000fda0000704670 */
[----:B------:R-:W-:Y:S05]  /*00e0*/  @P0 EXIT ;  /* 0x000000000000094d */ /* 0x000fea0003800000 */
[----:B------:R-:W0:Y:S01]  /*00f0*/  LDC.64 R2, c[0x0][0x380] ;  /* 0x0000e000ff027b82 */ /* 0x000e220000000a00 */
[----:B------:R-:W1:Y:S01]  /*0100*/  LDCU.64 UR4, c[0x0][0x358] ;  /* 0x00006b00ff0477ac */ /* 0x000e620008000a00 */
[----:B------:R-:W-:-:S05]  /*0110*/  SHF.L.U32 R5, R0, 0x1, RZ ;  /* 0x0000000100057819 */ /* 0x000fca00000006ff */
[----:B0-----:R-:W-:Y:S01]  /*0120*/  IMAD.WIDE R2, R5, 0x8, R2 ;  /* 0x0000000805027825 */ /* 0x001fe200078e0202 */
[----:B------:R-:W-:-:S05]  /*0130*/  LEA R5, R4, 0xffffffff, 0x1 ;  /* 0xffffffff04057811 */ /* 0x000fca00078e08ff */
[----:B------:R-:W-:-:S05]  /*0140*/  IMAD.WIDE.U32 R2, R5, 0x4, R2 ;  /* 0x0000000405027825 */ /* 0x000fca00078e0002 */
[----:B-1----:R-:W2:Y:S04]  /*0150*/  LDG.E R5, desc[UR4][R2.64+-0x8] ;  /* 0xfffff80402057981 */ /* 0x002ea8000c1e1900 */
[----:B--2---:R-:W-:Y:S01]  /*0160*/  STG.E desc[UR4][R2.64+-0x14], R5 ;  /* 0xffffec0502007986 */ /* 0x004fe2000c101904 */
[----:B------:R-:W-:Y:S05]  /*0170*/  EXIT ;  /* 0x000000000000794d */ /* 0x000fea0003800000 */
.L_x_0:
[----:B------:R-:W-:-:S00]  /*0180*/  BRA `(.L_x_0) ;  /* 0xfffffffc00fc7947 */ /* 0x000fc0000383ffff */
[----:B------:R-:W-:-:S00]  /*0190*/  NOP ;  /* 0x0000000000007918 */ /* 0x000fc00000000000 */
        /* <DEDUP_REMOVED lines=14> */
.L_x_1:


//--------------------- .nv.shared.reserved.0     --------------------------
	.section	.nv.shared.reserved.0,"aw",@nobits
	.weak		__nv_reservedSMEM_offset_0_alias
	.size		__nv_reservedSMEM_offset_0_alias, 0, 64
	.other		__nv_reservedSMEM_offset_0_alias,@"STO_CUDA_RESERVED_SHARED STV_DEFAULT"
__nv_reservedSMEM_offset_0_alias:
	.zero		0
	.zero		64


//--------------------- .nv.constant0._Z14_auto_kernel_0PA2_i --------------------------
	.section	.nv.constant0._Z14_auto_kernel_0PA2_i,"a",@progbits
	.sectionflags	@""
	.align	4
.nv.constant0._Z14_auto_kernel_0PA2_i:
	.zero		904


//--------------------- SYMBOLS --------------------------

	.type		.nv.reservedSmem.offset0,@object
	.size		.nv.reservedSmem.offset0,0x4
